//
// Generated by NVIDIA NVVM Compiler
//
// Compiler Build ID: CL-36424714
// Cuda compilation tools, release 13.0, V13.0.88
// Based on NVVM 20.0.0
//

.version 9.0
.target sm_100
.address_size 64

	// .globl	_Z9MatrixAddPiS_S_i

.visible .entry _Z9MatrixAddPiS_S_i(
	.param .u64 .ptr .align 1 _Z9MatrixAddPiS_S_i_param_0,
	.param .u64 .ptr .align 1 _Z9MatrixAddPiS_S_i_param_1,
	.param .u64 .ptr .align 1 _Z9MatrixAddPiS_S_i_param_2,
	.param .u32 _Z9MatrixAddPiS_S_i_param_3
)
{
	.reg .b32 	%r<14>;
	.reg .b64 	%rd<11>;

	ld.param.u64 	%rd1, [_Z9MatrixAddPiS_S_i_param_0];
	ld.param.u64 	%rd2, [_Z9MatrixAddPiS_S_i_param_1];
	ld.param.u64 	%rd3, [_Z9MatrixAddPiS_S_i_param_2];
	ld.param.u32 	%r1, [_Z9MatrixAddPiS_S_i_param_3];
	cvta.to.global.u64 	%rd4, %rd3;
	cvta.to.global.u64 	%rd5, %rd2;
	cvta.to.global.u64 	%rd6, %rd1;
	mov.u32 	%r2, %ntid.x;
	mov.u32 	%r3, %ctaid.x;
	mov.u32 	%r4, %tid.x;
	mad.lo.s32 	%r5, %r2, %r3, %r4;
	mov.u32 	%r6, %ntid.y;
	mov.u32 	%r7, %ctaid.y;
	mov.u32 	%r8, %tid.y;
	mad.lo.s32 	%r9, %r6, %r7, %r8;
	mad.lo.s32 	%r10, %r1, %r9, %r5;
	mul.wide.s32 	%rd7, %r10, 4;
	add.s64 	%rd8, %rd6, %rd7;
	ld.global.u32 	%r11, [%rd8];
	add.s64 	%rd9, %rd5, %rd7;
	ld.global.u32 	%r12, [%rd9];
	add.s32 	%r13, %r12, %r11;
	add.s64 	%rd10, %rd4, %rd7;
	st.global.u32 	[%rd10], %r13;
	ret;

}


// ===== COMPILED SASS (sm_100) =====

	.target	sm_100

	.elftype	@"ET_EXEC"


//--------------------- .note.nv.tkinfo           --------------------------
	.section	.note.nv.tkinfo,"",@"SHT_NOTE"
	.sectionflags	@"SHF_NOTE_NV_TKINFO"
	.tkinfo
        /*0018*/ 	.word	0x00000002
        /*0030*/ 	.string	""
        /*0030*/ 	.string	"ptxas"
        /*0030*/ 	.string	"Cuda compilation tools, release 13.0, V13.0.88"
        /*0030*/ 	.string	"Build cuda_13.0.r13.0/compiler.36424714_0"
        /*0030*/ 	.string	"-arch sm_100 -m 64 "



//--------------------- .note.nv.cuinfo           --------------------------
	.section	.note.nv.cuinfo,"",@"SHT_NOTE"
	.sectionflags	@"SHF_NOTE_NV_CUINFO"
        /*0018*/ 	.short	0x0002
        /*001a*/ 	.short	0x0064
        /*001c*/ 	.short	0x0082
	.zero		2


//--------------------- .nv.info                  --------------------------
	.section	.nv.info,"",@"SHT_CUDA_INFO"
	.align	4


	//----- nvinfo : EIATTR_REGCOUNT
	.align		4
        /*0000*/ 	.byte	0x04, 0x2f
        /*0002*/ 	.short	(.L_1 - .L_0)
	.align		4
.L_0:
        /*0004*/ 	.word	index@(_Z9MatrixAddPiS_S_i)
        /*0008*/ 	.word	0x0000000c


	//----- nvinfo : EIATTR_FRAME_SIZE
	.align		4
.L_1:
        /*000c*/ 	.byte	0x04, 0x11
        /*000e*/ 	.short	(.L_3 - .L_2)
	.align		4
.L_2:
        /*0010*/ 	.word	index@(_Z9MatrixAddPiS_S_i)
        /*0014*/ 	.word	0x00000000


	//----- nvinfo : EIATTR_MIN_STACK_SIZE
	.align		4
.L_3:
        /*0018*/ 	.byte	0x04, 0x12
        /*001a*/ 	.short	(.L_5 - .L_4)
	.align		4
.L_4:
        /*001c*/ 	.word	index@(_Z9MatrixAddPiS_S_i)
        /*0020*/ 	.word	0x00000000
.L_5:


//--------------------- .nv.compat                --------------------------
	.section	.nv.compat,"",@"SHT_CUDA_COMPAT_INFO"
	.align	4
        /*0000*/ 	.byte	0x02, 0x09, 0x00, 0x00, 0x02, 0x02, 0x01, 0x00, 0x02, 0x05, 0x05, 0x00, 0x03, 0x07, 0x01, 0x01
        /*0010*/ 	.byte	0x02, 0x03, 0x00, 0x00, 0x02, 0x06, 0x01, 0x00, 0x04, 0x0b, 0x08, 0x00, 0x09, 0x00, 0x00, 0x00
        /*0020*/ 	.byte	0x00, 0x00, 0x00, 0x00


//--------------------- .nv.info._Z9MatrixAddPiS_S_i --------------------------
	.section	.nv.info._Z9MatrixAddPiS_S_i,"",@"SHT_CUDA_INFO"
	.sectionflags	@""
	.align	4


	//----- nvinfo : EIATTR_CUDA_API_VERSION
	.align		4
        /*0000*/ 	.byte	0x04, 0x37
        /*0002*/ 	.short	(.L_7 - .L_6)
.L_6:
        /*0004*/ 	.word	0x00000082


	//----- nvinfo : EIATTR_KPARAM_INFO
	.align		4
.L_7:
        /*0008*/ 	.byte	0x04, 0x17
        /*000a*/ 	.short	(.L_9 - .L_8)
.L_8:
        /*000c*/ 	.word	0x00000000
        /*0010*/ 	.short	0x0003
        /*0012*/ 	.short	0x0018
        /*0014*/ 	.byte	0x00, 0xf0, 0x11, 0x00


	//----- nvinfo : EIATTR_KPARAM_INFO
	.align		4
.L_9:
        /*0018*/ 	.byte	0x04, 0x17
        /*001a*/ 	.short	(.L_11 - .L_10)
.L_10:
        /*001c*/ 	.word	0x00000000
        /*0020*/ 	.short	0x0002
        /*0022*/ 	.short	0x0010
        /*0024*/ 	.byte	0x00, 0xf5, 0x21, 0x00


	//----- nvinfo : EIATTR_KPARAM_INFO
	.align		4
.L_11:
        /*0028*/ 	.byte	0x04, 0x17
        /*002a*/ 	.short	(.L_13 - .L_12)
.L_12:
        /*002c*/ 	.word	0x00000000
        /*0030*/ 	.short	0x0001
        /*0032*/ 	.short	0x0008
        /*0034*/ 	.byte	0x00, 0xf5, 0x21, 0x00


	//----- nvinfo : EIATTR_KPARAM_INFO
	.align		4
.L_13:
        /*0038*/ 	.byte	0x04, 0x17
        /*003a*/ 	.short	(.L_15 - .L_14)
.L_14:
        /*003c*/ 	.word	0x00000000
        /*0040*/ 	.short	0x0000
        /*0042*/ 	.short	0x0000
        /*0044*/ 	.byte	0x00, 0xf5, 0x21, 0x00


	//----- nvinfo : EIATTR_SPARSE_MMA_MASK
	.align		4
.L_15:
        /*0048*/ 	.byte	0x03, 0x50
        /*004a*/ 	.short	0x0000


	//----- nvinfo : EIATTR_MAXREG_COUNT
	.align		4
        /*004c*/ 	.byte	0x03, 0x1b
        /*004e*/ 	.short	0x00ff


	//----- nvinfo : EIATTR_MERCURY_ISA_VERSION
	.align		4
        /*0050*/ 	.byte	0x03, 0x5f
        /*0052*/ 	.short	0x0101


	//----- nvinfo : EIATTR_VRC_CTA_INIT_COUNT
	.align		4
        /*0054*/ 	.byte	0x02, 0x4a
	.zero		1
	.zero		1


	//----- nvinfo : EIATTR_EXIT_INSTR_OFFSETS
	.align		4
        /*0058*/ 	.byte	0x04, 0x1c
        /*005a*/ 	.short	(.L_17 - .L_16)


	//   ....[0]....
.L_16:
        /*005c*/ 	.word	0x00000160


	//----- nvinfo : EIATTR_CBANK_PARAM_SIZE
	.align		4
.L_17:
        /*0060*/ 	.byte	0x03, 0x19
        /*0062*/ 	.short	0x001c


	//----- nvinfo : EIATTR_PARAM_CBANK
	.align		4
        /*0064*/ 	.byte	0x04, 0x0a
        /*0066*/ 	.short	(.L_19 - .L_18)
	.align		4
.L_18:
        /*0068*/ 	.word	index@(.nv.constant0._Z9MatrixAddPiS_S_i)
        /*006c*/ 	.short	0x0380
        /*006e*/ 	.short	0x001c


	//----- nvinfo : EIATTR_SW_WAR
	.align		4
.L_19:
        /*0070*/ 	.byte	0x04, 0x36
        /*0072*/ 	.short	(.L_21 - .L_20)
.L_20:
        /*0074*/ 	.word	0x00000008
.L_21:


//--------------------- .nv.callgraph             --------------------------
	.section	.nv.callgraph,"",@"SHT_CUDA_CALLGRAPH"
	.align	4
	.sectionentsize	8
	.align		4
        /*0000*/ 	.word	0x00000000
	.align		4
        /*0004*/ 	.word	0xffffffff
	.align		4
        /*0008*/ 	.word	0x00000000
	.align		4
        /*000c*/ 	.word	0xfffffffe
	.align		4
        /*0010*/ 	.word	0x00000000
	.align		4
        /*0014*/ 	.word	0xfffffffd
	.align		4
        /*0018*/ 	.word	0x00000000
	.align		4
        /*001c*/ 	.word	0xfffffffc


//--------------------- .text._Z9MatrixAddPiS_S_i --------------------------
	.section	.text._Z9MatrixAddPiS_S_i,"ax",@progbits
	.align	128
        .global         _Z9MatrixAddPiS_S_i
        .type           _Z9MatrixAddPiS_S_i,@function
        .size           _Z9MatrixAddPiS_S_i,(.L_x_1 - _Z9MatrixAddPiS_S_i)
        .other          _Z9MatrixAddPiS_S_i,@"STO_CUDA_ENTRY STV_DEFAULT"
_Z9MatrixAddPiS_S_i:
.text._Z9MatrixAddPiS_S_i:
[----:B------:R-:W-:Y:S01]  /*0000*/  LDC R1, c[0x0][0x37c] ;  /* 0x0000df00ff017b82 */ /* 0x000fe20000000800 */
[----:B------:R-:W0:Y:S01]  /*0010*/  S2R R0, SR_CTAID.X ;  /* 0x0000000000007919 */ /* 0x000e220000002500 */
[----:B------:R-:W0:Y:S06]  /*0020*/  LDCU UR6, c[0x0][0x360] ;  /* 0x00006c00ff0677ac */ /* 0x000e2c0008000800 */
[----:B------:R-:W1:Y:S01]  /*0030*/  LDC.64 R2, c[0x0][0x380] ;  /* 0x0000e000ff027b82 */ /* 0x000e620000000a00 */
[----:B------:R-:W0:Y:S01]  /*0040*/  S2R R7, SR_TID.X ;  /* 0x0000000000077919 */ /* 0x000e220000002100 */
[----:B------:R-:W2:Y:S01]  /*0050*/  LDCU UR7, c[0x0][0x364] ;  /* 0x00006c80ff0777ac */ /* 0x000ea20008000800 */
[----:B------:R-:W2:Y:S01]  /*0060*/  S2R R6, SR_CTAID.Y ;  /* 0x0000000000067919 */ /* 0x000ea20000002600 */
[----:B------:R-:W3:Y:S04]  /*0070*/  LDCU UR8, c[0x0][0x398] ;  /* 0x00007300ff0877ac */ /* 0x000ee80008000800 */
[----:B------:R-:W4:Y:S01]  /*0080*/  LDC.64 R4, c[0x0][0x388] ;  /* 0x0000e200ff047b82 */ /* 0x000f220000000a00 */
[----:B------:R-:W2:Y:S01]  /*0090*/  S2R R9, SR_TID.Y ;  /* 0x0000000000097919 */ /* 0x000ea20000002200 */
[----:B------:R-:W5:Y:S01]  /*00a0*/  LDCU.64 UR4, c[0x0][0x358] ;  /* 0x00006b00ff0477ac */ /* 0x000f620008000a00 */
[----:B0-----:R-:W-:-:S02]  /*00b0*/  IMAD R0, R0, UR6, R7 ;  /* 0x0000000600007c24 */ /* 0x001fc4000f8e0207 */
[----:B--2---:R-:W-:-:S04]  /*00c0*/  IMAD R7, R6, UR7, R9 ;  /* 0x0000000706077c24 */ /* 0x004fc8000f8e0209 */
[----:B---3--:R-:W-:Y:S02]  /*00d0*/  IMAD R9, R7, UR8, R0 ;  /* 0x0000000807097c24 */ /* 0x008fe4000f8e0200 */
[----:B------:R-:W0:Y:S02]  /*00e0*/  LDC.64 R6, c[0x0][0x390] ;  /* 0x0000e400ff067b82 */ /* 0x000e240000000a00 */
[----:B-1----:R-:W-:-:S04]  /*00f0*/  IMAD.WIDE R2, R9, 0x4, R2 ;  /* 0x0000000409027825 */ /* 0x002fc800078e0202 */
[C---:B----4-:R-:W-:Y:S02]  /*0100*/  IMAD.WIDE R4, R9.reuse, 0x4, R4 ;  /* 0x0000000409047825 */ /* 0x050fe400078e0204 */
[----:B-----5:R-:W2:Y:S04]  /*0110*/  LDG.E R2, desc[UR4][R2.64] ;  /* 0x0000000402027981 */ /* 0x020ea8000c1e1900 */
[----:B------:R-:W2:Y:S01]  /*0120*/  LDG.E R5, desc[UR4][R4.64] ;  /* 0x0000000404057981 */ /* 0x000ea2000c1e1900 */
[----:B0-----:R-:W-:Y:S01]  /*0130*/  IMAD.WIDE R6, R9, 0x4, R6 ;  /* 0x0000000409067825 */ /* 0x001fe200078e0206 */
[----:B--2---:R-:W-:-:S05]  /*0140*/  IADD3 R9, PT, PT, R2, R5, RZ ;  /* 0x0000000502097210 */ /* 0x004fca0007ffe0ff */
[----:B------:R-:W-:Y:S01]  /*0150*/  STG.E desc[UR4][R6.64], R9 ;  /* 0x0000000906007986 */ /* 0x000fe2000c101904 */
[----:B------:R-:W-:Y:S05]  /*0160*/  EXIT ;  /* 0x000000000000794d */ /* 0x000fea0003800000 */
.L_x_0:
[----:B------:R-:W-:-:S00]  /*0170*/  BRA `(.L_x_0) ;  /* 0xfffffffc00fc7947 */ /* 0x000fc0000383ffff */
[----:B------:R-:W-:-:S00]  /*0180*/  NOP ;  /* 0x0000000000007918 */ /* 0x000fc00000000000 */
[----:B------:R-:W-:-:S00]  /*0190*/  NOP ;  /* 0x0000000000007918 */ /* 0x000fc00000000000 */
[----:B------:R-:W-:-:S00]  /*01a0*/  NOP ;  /* 0x0000000000007918 */ /* 0x000fc00000000000 */
[----:B------:R-:W-:-:S00]  /*01b0*/  NOP ;  /* 0x0000000000007918 */ /* 0x000fc00000000000 */
[----:B------:R-:W-:-:S00]  /*01c0*/  NOP ;  /* 0x0000000000007918 */ /* 0x000fc00000000000 */
[----:B------:R-:W-:-:S00]  /*01d0*/  NOP ;  /* 0x0000000000007918 */ /* 0x000fc00000000000 */
[----:B------:R-:W-:-:S00]  /*01e0*/  NOP ;  /* 0x0000000000007918 */ /* 0x000fc00000000000 */
[----:B------:R-:W-:-:S00]  /*01f0*/  NOP ;  /* 0x0000000000007918 */ /* 0x000fc00000000000 */
.L_x_1:


//--------------------- .nv.shared.reserved.0     --------------------------
	.section	.nv.shared.reserved.0,"aw",@nobits
	.weak		__nv_reservedSMEM_offset_0_alias
	.size		__nv_reservedSMEM_offset_0_alias, 0, 64
	.other		__nv_reservedSMEM_offset_0_alias,@"STO_CUDA_RESERVED_SHARED STV_DEFAULT"
__nv_reservedSMEM_offset_0_alias:
	.zero		0
	.zero		64


//--------------------- .nv.constant0._Z9MatrixAddPiS_S_i --------------------------
	.section	.nv.constant0._Z9MatrixAddPiS_S_i,"a",@progbits
	.sectionflags	@""
	.align	4
.nv.constant0._Z9MatrixAddPiS_S_i:
	.zero		924


//--------------------- SYMBOLS --------------------------

	.type		.nv.reservedSmem.offset0,@object
	.size		.nv.reservedSmem.offset0,0x4
